//
// Generated by NVIDIA NVVM Compiler
//
// Compiler Build ID: CL-36424714
// Cuda compilation tools, release 13.0, V13.0.88
// Based on NVVM 20.0.0
//

.version 9.0
.target sm_100
.address_size 64

	// .globl	_Z11computeGridPiS_

.visible .entry _Z11computeGridPiS_(
	.param .u64 .ptr .align 1 _Z11computeGridPiS__param_0,
	.param .u64 .ptr .align 1 _Z11computeGridPiS__param_1
)
{
	.reg .b32 	%r<18>;
	.reg .b64 	%rd<8>;

	ld.param.u64 	%rd1, [_Z11computeGridPiS__param_0];
	ld.param.u64 	%rd2, [_Z11computeGridPiS__param_1];
	cvta.to.global.u64 	%rd3, %rd2;
	cvta.to.global.u64 	%rd4, %rd1;
	mov.u32 	%r1, %ntid.x;
	mov.u32 	%r2, %ctaid.x;
	mov.u32 	%r3, %tid.x;
	mad.lo.s32 	%r4, %r1, %r2, %r3;
	mov.u32 	%r5, %ntid.y;
	mov.u32 	%r6, %ctaid.y;
	mov.u32 	%r7, %tid.y;
	mad.lo.s32 	%r8, %r5, %r6, %r7;
	mad.lo.s32 	%r9, %r8, 12, %r4;
	add.s32 	%r10, %r9, 1;
	mul.wide.s32 	%rd5, %r10, 4;
	add.s64 	%rd6, %rd4, %rd5;
	ld.global.u32 	%r11, [%rd6];
	ld.global.u32 	%r12, [%rd6+96];
	add.s32 	%r13, %r12, %r11;
	ld.global.u32 	%r14, [%rd6+44];
	add.s32 	%r15, %r13, %r14;
	ld.global.u32 	%r16, [%rd6+52];
	add.s32 	%r17, %r15, %r16;
	add.s64 	%rd7, %rd3, %rd5;
	st.global.u32 	[%rd7+48], %r17;
	ret;

}


// ===== COMPILED SASS (sm_100) =====

	.target	sm_100

	.elftype	@"ET_EXEC"


//--------------------- .note.nv.tkinfo           --------------------------
	.section	.note.nv.tkinfo,"",@"SHT_NOTE"
	.sectionflags	@"SHF_NOTE_NV_TKINFO"
	.tkinfo
        /*0018*/ 	.word	0x00000002
        /*0030*/ 	.string	""
        /*0030*/ 	.string	"ptxas"
        /*0030*/ 	.string	"Cuda compilation tools, release 13.0, V13.0.88"
        /*0030*/ 	.string	"Build cuda_13.0.r13.0/compiler.36424714_0"
        /*0030*/ 	.string	"-arch sm_100 -m 64 "



//--------------------- .note.nv.cuinfo           --------------------------
	.section	.note.nv.cuinfo,"",@"SHT_NOTE"
	.sectionflags	@"SHF_NOTE_NV_CUINFO"
        /*0018*/ 	.short	0x0002
        /*001a*/ 	.short	0x0064
        /*001c*/ 	.short	0x0082
	.zero		2


//--------------------- .nv.info                  --------------------------
	.section	.nv.info,"",@"SHT_CUDA_INFO"
	.align	4


	//----- nvinfo : EIATTR_REGCOUNT
	.align		4
        /*0000*/ 	.byte	0x04, 0x2f
        /*0002*/ 	.short	(.L_1 - .L_0)
	.align		4
.L_0:
        /*0004*/ 	.word	index@(_Z11computeGridPiS_)
        /*0008*/ 	.word	0x0000000e


	//----- nvinfo : EIATTR_FRAME_SIZE
	.align		4
.L_1:
        /*000c*/ 	.byte	0x04, 0x11
        /*000e*/ 	.short	(.L_3 - .L_2)
	.align		4
.L_2:
        /*0010*/ 	.word	index@(_Z11computeGridPiS_)
        /*0014*/ 	.word	0x00000000


	//----- nvinfo : EIATTR_MIN_STACK_SIZE
	.align		4
.L_3:
        /*0018*/ 	.byte	0x04, 0x12
        /*001a*/ 	.short	(.L_5 - .L_4)
	.align		4
.L_4:
        /*001c*/ 	.word	index@(_Z11computeGridPiS_)
        /*0020*/ 	.word	0x00000000
.L_5:


//--------------------- .nv.compat                --------------------------
	.section	.nv.compat,"",@"SHT_CUDA_COMPAT_INFO"
	.align	4
        /*0000*/ 	.byte	0x02, 0x09, 0x00, 0x00, 0x02, 0x02, 0x01, 0x00, 0x02, 0x05, 0x05, 0x00, 0x03, 0x07, 0x01, 0x01
        /*0010*/ 	.byte	0x02, 0x03, 0x00, 0x00, 0x02, 0x06, 0x01, 0x00, 0x04, 0x0b, 0x08, 0x00, 0x09, 0x00, 0x00, 0x00
        /*0020*/ 	.byte	0x00, 0x00, 0x00, 0x00


//--------------------- .nv.info._Z11computeGridPiS_ --------------------------
	.section	.nv.info._Z11computeGridPiS_,"",@"SHT_CUDA_INFO"
	.sectionflags	@""
	.align	4


	//----- nvinfo : EIATTR_CUDA_API_VERSION
	.align		4
        /*0000*/ 	.byte	0x04, 0x37
        /*0002*/ 	.short	(.L_7 - .L_6)
.L_6:
        /*0004*/ 	.word	0x00000082


	//----- nvinfo : EIATTR_KPARAM_INFO
	.align		4
.L_7:
        /*0008*/ 	.byte	0x04, 0x17
        /*000a*/ 	.short	(.L_9 - .L_8)
.L_8:
        /*000c*/ 	.word	0x00000000
        /*0010*/ 	.short	0x0001
        /*0012*/ 	.short	0x0008
        /*0014*/ 	.byte	0x00, 0xf5, 0x21, 0x00


	//----- nvinfo : EIATTR_KPARAM_INFO
	.align		4
.L_9:
        /*0018*/ 	.byte	0x04, 0x17
        /*001a*/ 	.short	(.L_11 - .L_10)
.L_10:
        /*001c*/ 	.word	0x00000000
        /*0020*/ 	.short	0x0000
        /*0022*/ 	.short	0x0000
        /*0024*/ 	.byte	0x00, 0xf5, 0x21, 0x00


	//----- nvinfo : EIATTR_SPARSE_MMA_MASK
	.align		4
.L_11:
        /*0028*/ 	.byte	0x03, 0x50
        /*002a*/ 	.short	0x0000


	//----- nvinfo : EIATTR_MAXREG_COUNT
	.align		4
        /*002c*/ 	.byte	0x03, 0x1b
        /*002e*/ 	.short	0x00ff


	//----- nvinfo : EIATTR_MERCURY_ISA_VERSION
	.align		4
        /*0030*/ 	.byte	0x03, 0x5f
        /*0032*/ 	.short	0x0101


	//----- nvinfo : EIATTR_VRC_CTA_INIT_COUNT
	.align		4
        /*0034*/ 	.byte	0x02, 0x4a
	.zero		1
	.zero		1


	//----- nvinfo : EIATTR_EXIT_INSTR_OFFSETS
	.align		4
        /*0038*/ 	.byte	0x04, 0x1c
        /*003a*/ 	.short	(.L_13 - .L_12)


	//   ....[0]....
.L_12:
        /*003c*/ 	.word	0x00000170


	//----- nvinfo : EIATTR_CBANK_PARAM_SIZE
	.align		4
.L_13:
        /*0040*/ 	.byte	0x03, 0x19
        /*0042*/ 	.short	0x0010


	//----- nvinfo : EIATTR_PARAM_CBANK
	.align		4
        /*0044*/ 	.byte	0x04, 0x0a
        /*0046*/ 	.short	(.L_15 - .L_14)
	.align		4
.L_14:
        /*0048*/ 	.word	index@(.nv.constant0._Z11computeGridPiS_)
        /*004c*/ 	.short	0x0380
        /*004e*/ 	.short	0x0010


	//----- nvinfo : EIATTR_SW_WAR
	.align		4
.L_15:
        /*0050*/ 	.byte	0x04, 0x36
        /*0052*/ 	.short	(.L_17 - .L_16)
.L_16:
        /*0054*/ 	.word	0x00000008
.L_17:


//--------------------- .nv.callgraph             --------------------------
	.section	.nv.callgraph,"",@"SHT_CUDA_CALLGRAPH"
	.align	4
	.sectionentsize	8
	.align		4
        /*0000*/ 	.word	0x00000000
	.align		4
        /*0004*/ 	.word	0xffffffff
	.align		4
        /*0008*/ 	.word	0x00000000
	.align		4
        /*000c*/ 	.word	0xfffffffe
	.align		4
        /*0010*/ 	.word	0x00000000
	.align		4
        /*0014*/ 	.word	0xfffffffd
	.align		4
        /*0018*/ 	.word	0x00000000
	.align		4
        /*001c*/ 	.word	0xfffffffc


//--------------------- .text._Z11computeGridPiS_ --------------------------
	.section	.text._Z11computeGridPiS_,"ax",@progbits
	.align	128
        .global         _Z11computeGridPiS_
        .type           _Z11computeGridPiS_,@function
        .size           _Z11computeGridPiS_,(.L_x_1 - _Z11computeGridPiS_)
        .other          _Z11computeGridPiS_,@"STO_CUDA_ENTRY STV_DEFAULT"
_Z11computeGridPiS_:
.text._Z11computeGridPiS_:
[----:B------:R-:W-:Y:S01]  /*0000*/  LDC R1, c[0x0][0x37c] ;  /* 0x0000df00ff017b82 */ /* 0x000fe20000000800 */
[----:B------:R-:W0:Y:S01]  /*0010*/  S2R R0, SR_CTAID.X ;  /* 0x0000000000007919 */ /* 0x000e220000002500 */
[----:B------:R-:W0:Y:S06]  /*0020*/  LDCU UR4, c[0x0][0x360] ;  /* 0x00006c00ff0477ac */ /* 0x000e2c0008000800 */
[----:B------:R-:W1:Y:S01]  /*0030*/  LDC.64 R2, c[0x0][0x380] ;  /* 0x0000e000ff027b82 */ /* 0x000e620000000a00 */
[----:B------:R-:W0:Y:S01]  /*0040*/  S2R R5, SR_TID.X ;  /* 0x0000000000057919 */ /* 0x000e220000002100 */
[----:B------:R-:W2:Y:S01]  /*0050*/  LDCU UR5, c[0x0][0x364] ;  /* 0x00006c80ff0577ac */ /* 0x000ea20008000800 */
[----:B------:R-:W2:Y:S01]  /*0060*/  S2R R4, SR_CTAID.Y ;  /* 0x0000000000047919 */ /* 0x000ea20000002600 */
[----:B------:R-:W2:Y:S01]  /*0070*/  S2R R7, SR_TID.Y ;  /* 0x0000000000077919 */ /* 0x000ea20000002200 */
[----:B0-----:R-:W-:-:S02]  /*0080*/  IMAD R0, R0, UR4, R5 ;  /* 0x0000000400007c24 */ /* 0x001fc4000f8e0205 */
[----:B--2---:R-:W-:Y:S01]  /*0090*/  IMAD R5, R4, UR5, R7 ;  /* 0x0000000504057c24 */ /* 0x004fe2000f8e0207 */
[----:B------:R-:W0:Y:S03]  /*00a0*/  LDCU.64 UR4, c[0x0][0x358] ;  /* 0x00006b00ff0477ac */ /* 0x000e260008000a00 */
[----:B------:R-:W-:Y:S02]  /*00b0*/  IMAD R0, R5, 0xc, R0 ;  /* 0x0000000c05007824 */ /* 0x000fe400078e0200 */
[----:B------:R-:W2:Y:S03]  /*00c0*/  LDC.64 R4, c[0x0][0x388] ;  /* 0x0000e200ff047b82 */ /* 0x000ea60000000a00 */
[----:B------:R-:W-:-:S05]  /*00d0*/  IADD3 R7, PT, PT, R0, 0x1, RZ ;  /* 0x0000000100077810 */ /* 0x000fca0007ffe0ff */
[----:B-1----:R-:W-:-:S05]  /*00e0*/  IMAD.WIDE R2, R7, 0x4, R2 ;  /* 0x0000000407027825 */ /* 0x002fca00078e0202 */
[----:B0-----:R-:W3:Y:S04]  /*00f0*/  LDG.E R0, desc[UR4][R2.64] ;  /* 0x0000000402007981 */ /* 0x001ee8000c1e1900 */
[----:B------:R-:W3:Y:S04]  /*0100*/  LDG.E R9, desc[UR4][R2.64+0x60] ;  /* 0x0000600402097981 */ /* 0x000ee8000c1e1900 */
[----:B------:R-:W3:Y:S04]  /*0110*/  LDG.E R6, desc[UR4][R2.64+0x2c] ;  /* 0x00002c0402067981 */ /* 0x000ee8000c1e1900 */
[----:B------:R-:W4:Y:S01]  /*0120*/  LDG.E R11, desc[UR4][R2.64+0x34] ;  /* 0x00003404020b7981 */ /* 0x000f22000c1e1900 */
[----:B--2---:R-:W-:Y:S01]  /*0130*/  IMAD.WIDE R4, R7, 0x4, R4 ;  /* 0x0000000407047825 */ /* 0x004fe200078e0204 */
[----:B---3--:R-:W-:-:S04]  /*0140*/  IADD3 R0, PT, PT, R6, R9, R0 ;  /* 0x0000000906007210 */ /* 0x008fc80007ffe000 */
[----:B----4-:R-:W-:-:S05]  /*0150*/  IADD3 R11, PT, PT, R0, R11, RZ ;  /* 0x0000000b000b7210 */ /* 0x010fca0007ffe0ff */
[----:B------:R-:W-:Y:S01]  /*0160*/  STG.E desc[UR4][R4.64+0x30], R11 ;  /* 0x0000300b04007986 */ /* 0x000fe2000c101904 */
[----:B------:R-:W-:Y:S05]  /*0170*/  EXIT ;  /* 0x000000000000794d */ /* 0x000fea0003800000 */
.L_x_0:
[----:B------:R-:W-:-:S00]  /*0180*/  BRA `(.L_x_0) ;  /* 0xfffffffc00fc7947 */ /* 0x000fc0000383ffff */
[----:B------:R-:W-:-:S00]  /*0190*/  NOP ;  /* 0x0000000000007918 */ /* 0x000fc00000000000 */
        /* <DEDUP_REMOVED lines=14> */
.L_x_1:


//--------------------- .nv.shared.reserved.0     --------------------------
	.section	.nv.shared.reserved.0,"aw",@nobits
	.weak		__nv_reservedSMEM_offset_0_alias
	.size		__nv_reservedSMEM_offset_0_alias, 0, 64
	.other		__nv_reservedSMEM_offset_0_alias,@"STO_CUDA_RESERVED_SHARED STV_DEFAULT"
__nv_reservedSMEM_offset_0_alias:
	.zero		0
	.zero		64


//--------------------- .nv.constant0._Z11computeGridPiS_ --------------------------
	.section	.nv.constant0._Z11computeGridPiS_,"a",@progbits
	.sectionflags	@""
	.align	4
.nv.constant0._Z11computeGridPiS_:
	.zero		912


//--------------------- SYMBOLS --------------------------

	.type		.nv.reservedSmem.offset0,@object
	.size		.nv.reservedSmem.offset0,0x4
